//
// Generated by NVIDIA NVVM Compiler
//
// Compiler Build ID: CL-36424714
// Cuda compilation tools, release 13.0, V13.0.88
// Based on NVVM 20.0.0
//

.version 9.0
.target sm_100
.address_size 64

	// .globl	_Z6Conv2dPKdS0_Pdiiiiiiii

.visible .entry _Z6Conv2dPKdS0_Pdiiiiiiii(
	.param .u64 .ptr .align 1 _Z6Conv2dPKdS0_Pdiiiiiiii_param_0,
	.param .u64 .ptr .align 1 _Z6Conv2dPKdS0_Pdiiiiiiii_param_1,
	.param .u64 .ptr .align 1 _Z6Conv2dPKdS0_Pdiiiiiiii_param_2,
	.param .u32 _Z6Conv2dPKdS0_Pdiiiiiiii_param_3,
	.param .u32 _Z6Conv2dPKdS0_Pdiiiiiiii_param_4,
	.param .u32 _Z6Conv2dPKdS0_Pdiiiiiiii_param_5,
	.param .u32 _Z6Conv2dPKdS0_Pdiiiiiiii_param_6,
	.param .u32 _Z6Conv2dPKdS0_Pdiiiiiiii_param_7,
	.param .u32 _Z6Conv2dPKdS0_Pdiiiiiiii_param_8,
	.param .u32 _Z6Conv2dPKdS0_Pdiiiiiiii_param_9,
	.param .u32 _Z6Conv2dPKdS0_Pdiiiiiiii_param_10
)
{
	.reg .pred 	%p<14>;
	.reg .b32 	%r<69>;
	.reg .b64 	%rd<28>;
	.reg .b64 	%fd<123>;

	ld.param.u64 	%rd8, [_Z6Conv2dPKdS0_Pdiiiiiiii_param_0];
	ld.param.u64 	%rd9, [_Z6Conv2dPKdS0_Pdiiiiiiii_param_1];
	ld.param.u32 	%r32, [_Z6Conv2dPKdS0_Pdiiiiiiii_param_3];
	ld.param.u32 	%r33, [_Z6Conv2dPKdS0_Pdiiiiiiii_param_5];
	ld.param.u32 	%r34, [_Z6Conv2dPKdS0_Pdiiiiiiii_param_6];
	ld.param.u32 	%r35, [_Z6Conv2dPKdS0_Pdiiiiiiii_param_7];
	ld.param.u32 	%r36, [_Z6Conv2dPKdS0_Pdiiiiiiii_param_8];
	ld.param.u32 	%r37, [_Z6Conv2dPKdS0_Pdiiiiiiii_param_9];
	ld.param.u32 	%r38, [_Z6Conv2dPKdS0_Pdiiiiiiii_param_10];
	cvta.to.global.u64 	%rd1, %rd9;
	cvta.to.global.u64 	%rd2, %rd8;
	mov.u32 	%r1, %ctaid.z;
	mov.u32 	%r2, %ctaid.x;
	mov.u32 	%r3, %ctaid.y;
	mov.u32 	%r4, %tid.x;
	mov.u32 	%r5, %tid.y;
	setp.lt.s32 	%p1, %r32, 1;
	mov.f64 	%fd121, 0d0000000000000000;
	@%p1 bra 	$L__BB0_19;
	min.s32 	%r39, %r37, %r38;
	setp.lt.s32 	%p2, %r39, 1;
	@%p2 bra 	$L__BB0_19;
	and.b32  	%r6, %r38, 15;
	and.b32  	%r7, %r38, 7;
	and.b32  	%r8, %r38, 2147483632;
	and.b32  	%r9, %r38, 3;
	neg.s32 	%r10, %r8;
	add.s64 	%rd3, %rd2, 64;
	add.s64 	%rd4, %rd1, -56;
	mul.lo.s32 	%r11, %r32, %r1;
	mad.lo.s32 	%r41, %r36, %r2, %r3;
	shl.b32 	%r42, %r41, 5;
	add.s32 	%r12, %r42, %r5;
	mov.f64 	%fd121, 0d0000000000000000;
	mov.b32 	%r61, 0;
$L__BB0_3:
	mad.lo.s32 	%r14, %r61, %r35, %r4;
	add.s32 	%r44, %r61, %r11;
	mad.lo.s32 	%r15, %r44, %r37, %r37;
	mov.b32 	%r62, 0;
$L__BB0_4:
	setp.lt.u32 	%p3, %r38, 16;
	add.s32 	%r46, %r14, %r62;
	mad.lo.s32 	%r17, %r46, %r36, %r12;
	sub.s32 	%r47, %r15, %r62;
	mad.lo.s32 	%r18, %r47, %r38, %r38;
	mov.b32 	%r67, 0;
	@%p3 bra 	$L__BB0_7;
	mov.u32 	%r63, %r18;
	mov.u32 	%r64, %r17;
	mov.u32 	%r65, %r10;
$L__BB0_6:
	.pragma "nounroll";
	mul.wide.s32 	%rd10, %r64, 8;
	add.s64 	%rd11, %rd3, %rd10;
	mul.wide.s32 	%rd12, %r63, 8;
	add.s64 	%rd13, %rd4, %rd12;
	ld.global.f64 	%fd22, [%rd11+-64];
	ld.global.f64 	%fd23, [%rd13+56];
	fma.rn.f64 	%fd24, %fd22, %fd23, %fd121;
	ld.global.f64 	%fd25, [%rd11+-56];
	ld.global.f64 	%fd26, [%rd13+48];
	fma.rn.f64 	%fd27, %fd25, %fd26, %fd24;
	ld.global.f64 	%fd28, [%rd11+-48];
	ld.global.f64 	%fd29, [%rd13+40];
	fma.rn.f64 	%fd30, %fd28, %fd29, %fd27;
	ld.global.f64 	%fd31, [%rd11+-40];
	ld.global.f64 	%fd32, [%rd13+32];
	fma.rn.f64 	%fd33, %fd31, %fd32, %fd30;
	ld.global.f64 	%fd34, [%rd11+-32];
	ld.global.f64 	%fd35, [%rd13+24];
	fma.rn.f64 	%fd36, %fd34, %fd35, %fd33;
	ld.global.f64 	%fd37, [%rd11+-24];
	ld.global.f64 	%fd38, [%rd13+16];
	fma.rn.f64 	%fd39, %fd37, %fd38, %fd36;
	ld.global.f64 	%fd40, [%rd11+-16];
	ld.global.f64 	%fd41, [%rd13+8];
	fma.rn.f64 	%fd42, %fd40, %fd41, %fd39;
	ld.global.f64 	%fd43, [%rd11+-8];
	ld.global.f64 	%fd44, [%rd13];
	fma.rn.f64 	%fd45, %fd43, %fd44, %fd42;
	ld.global.f64 	%fd46, [%rd11];
	ld.global.f64 	%fd47, [%rd13+-8];
	fma.rn.f64 	%fd48, %fd46, %fd47, %fd45;
	ld.global.f64 	%fd49, [%rd11+8];
	ld.global.f64 	%fd50, [%rd13+-16];
	fma.rn.f64 	%fd51, %fd49, %fd50, %fd48;
	ld.global.f64 	%fd52, [%rd11+16];
	ld.global.f64 	%fd53, [%rd13+-24];
	fma.rn.f64 	%fd54, %fd52, %fd53, %fd51;
	ld.global.f64 	%fd55, [%rd11+24];
	ld.global.f64 	%fd56, [%rd13+-32];
	fma.rn.f64 	%fd57, %fd55, %fd56, %fd54;
	ld.global.f64 	%fd58, [%rd11+32];
	ld.global.f64 	%fd59, [%rd13+-40];
	fma.rn.f64 	%fd60, %fd58, %fd59, %fd57;
	ld.global.f64 	%fd61, [%rd11+40];
	ld.global.f64 	%fd62, [%rd13+-48];
	fma.rn.f64 	%fd63, %fd61, %fd62, %fd60;
	ld.global.f64 	%fd64, [%rd11+48];
	ld.global.f64 	%fd65, [%rd13+-56];
	fma.rn.f64 	%fd66, %fd64, %fd65, %fd63;
	ld.global.f64 	%fd67, [%rd11+56];
	ld.global.f64 	%fd68, [%rd13+-64];
	fma.rn.f64 	%fd121, %fd67, %fd68, %fd66;
	add.s32 	%r65, %r65, 16;
	add.s32 	%r64, %r64, 16;
	add.s32 	%r63, %r63, -16;
	setp.ne.s32 	%p4, %r65, 0;
	mov.u32 	%r67, %r8;
	@%p4 bra 	$L__BB0_6;
$L__BB0_7:
	setp.eq.s32 	%p5, %r6, 0;
	@%p5 bra 	$L__BB0_17;
	add.s32 	%r48, %r6, -1;
	setp.lt.u32 	%p6, %r48, 7;
	@%p6 bra 	$L__BB0_10;
	add.s32 	%r49, %r17, %r67;
	mul.wide.s32 	%rd14, %r49, 8;
	add.s64 	%rd15, %rd2, %rd14;
	ld.global.f64 	%fd70, [%rd15];
	sub.s32 	%r50, %r18, %r67;
	mul.wide.s32 	%rd16, %r50, 8;
	add.s64 	%rd17, %rd1, %rd16;
	ld.global.f64 	%fd71, [%rd17];
	fma.rn.f64 	%fd72, %fd70, %fd71, %fd121;
	ld.global.f64 	%fd73, [%rd15+8];
	ld.global.f64 	%fd74, [%rd17+-8];
	fma.rn.f64 	%fd75, %fd73, %fd74, %fd72;
	ld.global.f64 	%fd76, [%rd15+16];
	ld.global.f64 	%fd77, [%rd17+-16];
	fma.rn.f64 	%fd78, %fd76, %fd77, %fd75;
	ld.global.f64 	%fd79, [%rd15+24];
	ld.global.f64 	%fd80, [%rd17+-24];
	fma.rn.f64 	%fd81, %fd79, %fd80, %fd78;
	ld.global.f64 	%fd82, [%rd15+32];
	ld.global.f64 	%fd83, [%rd17+-32];
	fma.rn.f64 	%fd84, %fd82, %fd83, %fd81;
	ld.global.f64 	%fd85, [%rd15+40];
	ld.global.f64 	%fd86, [%rd17+-40];
	fma.rn.f64 	%fd87, %fd85, %fd86, %fd84;
	ld.global.f64 	%fd88, [%rd15+48];
	ld.global.f64 	%fd89, [%rd17+-48];
	fma.rn.f64 	%fd90, %fd88, %fd89, %fd87;
	ld.global.f64 	%fd91, [%rd15+56];
	ld.global.f64 	%fd92, [%rd17+-56];
	fma.rn.f64 	%fd121, %fd91, %fd92, %fd90;
	add.s32 	%r67, %r67, 8;
$L__BB0_10:
	setp.eq.s32 	%p7, %r7, 0;
	@%p7 bra 	$L__BB0_17;
	add.s32 	%r51, %r7, -1;
	setp.lt.u32 	%p8, %r51, 3;
	@%p8 bra 	$L__BB0_13;
	add.s32 	%r52, %r17, %r67;
	mul.wide.s32 	%rd18, %r52, 8;
	add.s64 	%rd19, %rd2, %rd18;
	ld.global.f64 	%fd94, [%rd19];
	sub.s32 	%r53, %r18, %r67;
	mul.wide.s32 	%rd20, %r53, 8;
	add.s64 	%rd21, %rd1, %rd20;
	ld.global.f64 	%fd95, [%rd21];
	fma.rn.f64 	%fd96, %fd94, %fd95, %fd121;
	ld.global.f64 	%fd97, [%rd19+8];
	ld.global.f64 	%fd98, [%rd21+-8];
	fma.rn.f64 	%fd99, %fd97, %fd98, %fd96;
	ld.global.f64 	%fd100, [%rd19+16];
	ld.global.f64 	%fd101, [%rd21+-16];
	fma.rn.f64 	%fd102, %fd100, %fd101, %fd99;
	ld.global.f64 	%fd103, [%rd19+24];
	ld.global.f64 	%fd104, [%rd21+-24];
	fma.rn.f64 	%fd121, %fd103, %fd104, %fd102;
	add.s32 	%r67, %r67, 4;
$L__BB0_13:
	setp.eq.s32 	%p9, %r9, 0;
	@%p9 bra 	$L__BB0_17;
	setp.eq.s32 	%p10, %r9, 1;
	add.s32 	%r54, %r17, %r67;
	mul.wide.s32 	%rd22, %r54, 8;
	add.s64 	%rd5, %rd2, %rd22;
	ld.global.f64 	%fd105, [%rd5];
	sub.s32 	%r55, %r18, %r67;
	mul.wide.s32 	%rd23, %r55, 8;
	add.s64 	%rd6, %rd1, %rd23;
	ld.global.f64 	%fd106, [%rd6];
	fma.rn.f64 	%fd121, %fd105, %fd106, %fd121;
	@%p10 bra 	$L__BB0_17;
	setp.eq.s32 	%p11, %r9, 2;
	ld.global.f64 	%fd107, [%rd5+8];
	ld.global.f64 	%fd108, [%rd6+-8];
	fma.rn.f64 	%fd121, %fd107, %fd108, %fd121;
	@%p11 bra 	$L__BB0_17;
	ld.global.f64 	%fd109, [%rd5+16];
	ld.global.f64 	%fd110, [%rd6+-16];
	fma.rn.f64 	%fd121, %fd109, %fd110, %fd121;
$L__BB0_17:
	add.s32 	%r62, %r62, 1;
	setp.ne.s32 	%p12, %r62, %r37;
	@%p12 bra 	$L__BB0_4;
	add.s32 	%r61, %r61, 1;
	setp.ne.s32 	%p13, %r61, %r32;
	@%p13 bra 	$L__BB0_3;
$L__BB0_19:
	ld.param.u64 	%rd27, [_Z6Conv2dPKdS0_Pdiiiiiiii_param_2];
	cvta.to.global.u64 	%rd24, %rd27;
	mad.lo.s32 	%r56, %r34, %r2, %r3;
	shl.b32 	%r57, %r56, 5;
	mad.lo.s32 	%r58, %r33, %r1, %r4;
	add.s32 	%r59, %r57, %r5;
	mad.lo.s32 	%r60, %r58, %r34, %r59;
	mul.wide.s32 	%rd25, %r60, 8;
	add.s64 	%rd26, %rd24, %rd25;
	st.global.f64 	[%rd26], %fd121;
	ret;

}


// ===== COMPILED SASS (sm_100) =====

	.target	sm_100

	.elftype	@"ET_EXEC"


//--------------------- .note.nv.tkinfo           --------------------------
	.section	.note.nv.tkinfo,"",@"SHT_NOTE"
	.sectionflags	@"SHF_NOTE_NV_TKINFO"
	.tkinfo
        /*0018*/ 	.word	0x00000002
        /*0030*/ 	.string	""
        /*0030*/ 	.string	"ptxas"
        /*0030*/ 	.string	"Cuda compilation tools, release 13.0, V13.0.88"
        /*0030*/ 	.string	"Build cuda_13.0.r13.0/compiler.36424714_0"
        /*0030*/ 	.string	"-arch sm_100 -m 64 "



//--------------------- .note.nv.cuinfo           --------------------------
	.section	.note.nv.cuinfo,"",@"SHT_NOTE"
	.sectionflags	@"SHF_NOTE_NV_CUINFO"
        /*0018*/ 	.short	0x0002
        /*001a*/ 	.short	0x0064
        /*001c*/ 	.short	0x0082
	.zero		2


//--------------------- .nv.info                  --------------------------
	.section	.nv.info,"",@"SHT_CUDA_INFO"
	.align	4


	//----- nvinfo : EIATTR_REGCOUNT
	.align		4
        /*0000*/ 	.byte	0x04, 0x2f
        /*0002*/ 	.short	(.L_1 - .L_0)
	.align		4
.L_0:
        /*0004*/ 	.word	index@(_Z6Conv2dPKdS0_Pdiiiiiiii)
        /*0008*/ 	.word	0x00000020


	//----- nvinfo : EIATTR_FRAME_SIZE
	.align		4
.L_1:
        /*000c*/ 	.byte	0x04, 0x11
        /*000e*/ 	.short	(.L_3 - .L_2)
	.align		4
.L_2:
        /*0010*/ 	.word	index@(_Z6Conv2dPKdS0_Pdiiiiiiii)
        /*0014*/ 	.word	0x00000000


	//----- nvinfo : EIATTR_MIN_STACK_SIZE
	.align		4
.L_3:
        /*0018*/ 	.byte	0x04, 0x12
        /*001a*/ 	.short	(.L_5 - .L_4)
	.align		4
.L_4:
        /*001c*/ 	.word	index@(_Z6Conv2dPKdS0_Pdiiiiiiii)
        /*0020*/ 	.word	0x00000000
.L_5:


//--------------------- .nv.compat                --------------------------
	.section	.nv.compat,"",@"SHT_CUDA_COMPAT_INFO"
	.align	4
        /*0000*/ 	.byte	0x02, 0x09, 0x00, 0x00, 0x02, 0x02, 0x01, 0x00, 0x02, 0x05, 0x05, 0x00, 0x03, 0x07, 0x01, 0x01
        /*0010*/ 	.byte	0x02, 0x03, 0x00, 0x00, 0x02, 0x06, 0x01, 0x00, 0x04, 0x0b, 0x08, 0x00, 0x01, 0x00, 0x00, 0x00
        /*0020*/ 	.byte	0x00, 0x00, 0x00, 0x00


//--------------------- .nv.info._Z6Conv2dPKdS0_Pdiiiiiiii --------------------------
	.section	.nv.info._Z6Conv2dPKdS0_Pdiiiiiiii,"",@"SHT_CUDA_INFO"
	.sectionflags	@""
	.align	4


	//----- nvinfo : EIATTR_CUDA_API_VERSION
	.align		4
        /*0000*/ 	.byte	0x04, 0x37
        /*0002*/ 	.short	(.L_7 - .L_6)
.L_6:
        /*0004*/ 	.word	0x00000082


	//----- nvinfo : EIATTR_KPARAM_INFO
	.align		4
.L_7:
        /*0008*/ 	.byte	0x04, 0x17
        /*000a*/ 	.short	(.L_9 - .L_8)
.L_8:
        /*000c*/ 	.word	0x00000000
        /*0010*/ 	.short	0x000a
        /*0012*/ 	.short	0x0034
        /*0014*/ 	.byte	0x00, 0xf0, 0x11, 0x00


	//----- nvinfo : EIATTR_KPARAM_INFO
	.align		4
.L_9:
        /*0018*/ 	.byte	0x04, 0x17
        /*001a*/ 	.short	(.L_11 - .L_10)
.L_10:
        /*001c*/ 	.word	0x00000000
        /*0020*/ 	.short	0x0009
        /*0022*/ 	.short	0x0030
        /*0024*/ 	.byte	0x00, 0xf0, 0x11, 0x00


	//----- nvinfo : EIATTR_KPARAM_INFO
	.align		4
.L_11:
        /*0028*/ 	.byte	0x04, 0x17
        /*002a*/ 	.short	(.L_13 - .L_12)
.L_12:
        /*002c*/ 	.word	0x00000000
        /*0030*/ 	.short	0x0008
        /*0032*/ 	.short	0x002c
        /*0034*/ 	.byte	0x00, 0xf0, 0x11, 0x00


	//----- nvinfo : EIATTR_KPARAM_INFO
	.align		4
.L_13:
        /*0038*/ 	.byte	0x04, 0x17
        /*003a*/ 	.short	(.L_15 - .L_14)
.L_14:
        /*003c*/ 	.word	0x00000000
        /*0040*/ 	.short	0x0007
        /*0042*/ 	.short	0x0028
        /*0044*/ 	.byte	0x00, 0xf0, 0x11, 0x00


	//----- nvinfo : EIATTR_KPARAM_INFO
	.align		4
.L_15:
        /*0048*/ 	.byte	0x04, 0x17
        /*004a*/ 	.short	(.L_17 - .L_16)
.L_16:
        /*004c*/ 	.word	0x00000000
        /*0050*/ 	.short	0x0006
        /*0052*/ 	.short	0x0024
        /*0054*/ 	.byte	0x00, 0xf0, 0x11, 0x00


	//----- nvinfo : EIATTR_KPARAM_INFO
	.align		4
.L_17:
        /*0058*/ 	.byte	0x04, 0x17
        /*005a*/ 	.short	(.L_19 - .L_18)
.L_18:
        /*005c*/ 	.word	0x00000000
        /*0060*/ 	.short	0x0005
        /*0062*/ 	.short	0x0020
        /*0064*/ 	.byte	0x00, 0xf0, 0x11, 0x00


	//----- nvinfo : EIATTR_KPARAM_INFO
	.align		4
.L_19:
        /*0068*/ 	.byte	0x04, 0x17
        /*006a*/ 	.short	(.L_21 - .L_20)
.L_20:
        /*006c*/ 	.word	0x00000000
        /*0070*/ 	.short	0x0004
        /*0072*/ 	.short	0x001c
        /*0074*/ 	.byte	0x00, 0xf0, 0x11, 0x00


	//----- nvinfo : EIATTR_KPARAM_INFO
	.align		4
.L_21:
        /*0078*/ 	.byte	0x04, 0x17
        /*007a*/ 	.short	(.L_23 - .L_22)
.L_22:
        /*007c*/ 	.word	0x00000000
        /*0080*/ 	.short	0x0003
        /*0082*/ 	.short	0x0018
        /*0084*/ 	.byte	0x00, 0xf0, 0x11, 0x00


	//----- nvinfo : EIATTR_KPARAM_INFO
	.align		4
.L_23:
        /*0088*/ 	.byte	0x04, 0x17
        /*008a*/ 	.short	(.L_25 - .L_24)
.L_24:
        /*008c*/ 	.word	0x00000000
        /*0090*/ 	.short	0x0002
        /*0092*/ 	.short	0x0010
        /*0094*/ 	.byte	0x00, 0xf5, 0x21, 0x00


	//----- nvinfo : EIATTR_KPARAM_INFO
	.align		4
.L_25:
        /*0098*/ 	.byte	0x04, 0x17
        /*009a*/ 	.short	(.L_27 - .L_26)
.L_26:
        /*009c*/ 	.word	0x00000000
        /*00a0*/ 	.short	0x0001
        /*00a2*/ 	.short	0x0008
        /*00a4*/ 	.byte	0x00, 0xf5, 0x21, 0x00


	//----- nvinfo : EIATTR_KPARAM_INFO
	.align		4
.L_27:
        /*00a8*/ 	.byte	0x04, 0x17
        /*00aa*/ 	.short	(.L_29 - .L_28)
.L_28:
        /*00ac*/ 	.word	0x00000000
        /*00b0*/ 	.short	0x0000
        /*00b2*/ 	.short	0x0000
        /*00b4*/ 	.byte	0x00, 0xf5, 0x21, 0x00


	//----- nvinfo : EIATTR_SPARSE_MMA_MASK
	.align		4
.L_29:
        /*00b8*/ 	.byte	0x03, 0x50
        /*00ba*/ 	.short	0x0000


	//----- nvinfo : EIATTR_MAXREG_COUNT
	.align		4
        /*00bc*/ 	.byte	0x03, 0x1b
        /*00be*/ 	.short	0x00ff


	//----- nvinfo : EIATTR_MERCURY_ISA_VERSION
	.align		4
        /*00c0*/ 	.byte	0x03, 0x5f
        /*00c2*/ 	.short	0x0101


	//----- nvinfo : EIATTR_VRC_CTA_INIT_COUNT
	.align		4
        /*00c4*/ 	.byte	0x02, 0x4a
	.zero		1
	.zero		1


	//----- nvinfo : EIATTR_EXIT_INSTR_OFFSETS
	.align		4
        /*00c8*/ 	.byte	0x04, 0x1c
        /*00ca*/ 	.short	(.L_31 - .L_30)


	//   ....[0]....
.L_30:
        /*00cc*/ 	.word	0x00000ca0


	//----- nvinfo : EIATTR_CBANK_PARAM_SIZE
	.align		4
.L_31:
        /*00d0*/ 	.byte	0x03, 0x19
        /*00d2*/ 	.short	0x0038


	//----- nvinfo : EIATTR_PARAM_CBANK
	.align		4
        /*00d4*/ 	.byte	0x04, 0x0a
        /*00d6*/ 	.short	(.L_33 - .L_32)
	.align		4
.L_32:
        /*00d8*/ 	.word	index@(.nv.constant0._Z6Conv2dPKdS0_Pdiiiiiiii)
        /*00dc*/ 	.short	0x0380
        /*00de*/ 	.short	0x0038


	//----- nvinfo : EIATTR_SW_WAR
	.align		4
.L_33:
        /*00e0*/ 	.byte	0x04, 0x36
        /*00e2*/ 	.short	(.L_35 - .L_34)
.L_34:
        /*00e4*/ 	.word	0x00000008
.L_35:


//--------------------- .nv.callgraph             --------------------------
	.section	.nv.callgraph,"",@"SHT_CUDA_CALLGRAPH"
	.align	4
	.sectionentsize	8
	.align		4
        /*0000*/ 	.word	0x00000000
	.align		4
        /*0004*/ 	.word	0xffffffff
	.align		4
        /*0008*/ 	.word	0x00000000
	.align		4
        /*000c*/ 	.word	0xfffffffe
	.align		4
        /*0010*/ 	.word	0x00000000
	.align		4
        /*0014*/ 	.word	0xfffffffd
	.align		4
        /*0018*/ 	.word	0x00000000
	.align		4
        /*001c*/ 	.word	0xfffffffc


//--------------------- .text._Z6Conv2dPKdS0_Pdiiiiiiii --------------------------
	.section	.text._Z6Conv2dPKdS0_Pdiiiiiiii,"ax",@progbits
	.align	128
        .global         _Z6Conv2dPKdS0_Pdiiiiiiii
        .type           _Z6Conv2dPKdS0_Pdiiiiiiii,@function
        .size           _Z6Conv2dPKdS0_Pdiiiiiiii,(.L_x_9 - _Z6Conv2dPKdS0_Pdiiiiiiii)
        .other          _Z6Conv2dPKdS0_Pdiiiiiiii,@"STO_CUDA_ENTRY STV_DEFAULT"
_Z6Conv2dPKdS0_Pdiiiiiiii:
.text._Z6Conv2dPKdS0_Pdiiiiiiii:
[----:B------:R-:W-:Y:S08]  /*0000*/  LDC R1, c[0x0][0x37c] ;  /* 0x0000df00ff017b82 */ /* 0x000ff00000000800 */
[----:B------:R-:W0:Y:S01]  /*0010*/  LDC.64 R10, c[0x0][0x3b0] ;  /* 0x0000ec00ff0a7b82 */ /* 0x000e220000000a00 */
[----:B------:R-:W1:Y:S01]  /*0020*/  S2R R0, SR_CTAID.Y ;  /* 0x0000000000007919 */ /* 0x000e620000002600 */
[----:B------:R-:W2:Y:S01]  /*0030*/  LDCU.64 UR16, c[0x0][0x358] ;  /* 0x00006b00ff1077ac */ /* 0x000ea20008000a00 */
[----:B------:R-:W-:Y:S01]  /*0040*/  CS2R R18, SRZ ;  /* 0x0000000000127805 */ /* 0x000fe2000001ff00 */
[----:B------:R-:W3:Y:S04]  /*0050*/  S2R R3, SR_TID.X ;  /* 0x0000000000037919 */ /* 0x000ee80000002100 */
[----:B------:R-:W4:Y:S01]  /*0060*/  LDC R5, c[0x0][0x398] ;  /* 0x0000e600ff057b82 */ /* 0x000f220000000800 */
[----:B------:R-:W0:Y:S07]  /*0070*/  S2R R2, SR_TID.Y ;  /* 0x0000000000027919 */ /* 0x000e2e0000002200 */
[----:B------:R-:W0:Y:S02]  /*0080*/  S2UR UR18, SR_CTAID.Z ;  /* 0x00000000001279c3 */ /* 0x000e240000002700 */
[----:B0-----:R-:W-:-:S06]  /*0090*/  VIMNMX R4, PT, PT, R10, R11, PT ;  /* 0x0000000b0a047248 */ /* 0x001fcc0003fe0100 */
[----:B------:R-:W0:Y:S01]  /*00a0*/  S2UR UR19, SR_CTAID.X ;  /* 0x00000000001379c3 */ /* 0x000e220000002500 */
[----:B------:R-:W-:-:S04]  /*00b0*/  ISETP.GE.AND P0, PT, R4, 0x1, PT ;  /* 0x000000010400780c */ /* 0x000fc80003f06270 */
[----:B----4-:R-:W-:-:S13]  /*00c0*/  ISETP.LT.OR P0, PT, R5, 0x1, !P0 ;  /* 0x000000010500780c */ /* 0x010fda0004701670 */
[----:B-123--:R-:W-:Y:S05]  /*00d0*/  @P0 BRA `(.L_x_0) ;  /* 0x0000000800d00947 */ /* 0x00efea0003800000 */
[----:B------:R-:W0:Y:S01]  /*00e0*/  LDC R9, c[0x0][0x3ac] ;  /* 0x0000eb00ff097b82 */ /* 0x000e220000000800 */
[----:B------:R-:W1:Y:S01]  /*00f0*/  LDCU.128 UR12, c[0x0][0x380] ;  /* 0x00007000ff0c77ac */ /* 0x000e620008000c00 */
[C---:B------:R-:W-:Y:S02]  /*0100*/  LOP3.LUT R6, R11.reuse, 0x7ffffff0, RZ, 0xc0, !PT ;  /* 0x7ffffff00b067812 */ /* 0x040fe400078ec0ff */
[----:B------:R-:W-:Y:S02]  /*0110*/  CS2R R18, SRZ ;  /* 0x0000000000127805 */ /* 0x000fe4000001ff00 */
[C---:B------:R-:W-:Y:S01]  /*0120*/  LOP3.LUT R5, R11.reuse, 0xf, RZ, 0xc0, !PT ;  /* 0x0000000f0b057812 */ /* 0x040fe200078ec0ff */
[----:B------:R-:W-:Y:S01]  /*0130*/  UMOV UR4, URZ ;  /* 0x000000ff00047c82 */ /* 0x000fe20008000000 */
[C---:B------:R-:W-:Y:S01]  /*0140*/  LOP3.LUT R7, R11.reuse, 0x7, RZ, 0xc0, !PT ;  /* 0x000000070b077812 */ /* 0x040fe200078ec0ff */
[----:B------:R-:W-:Y:S01]  /*0150*/  IMAD.MOV R23, RZ, RZ, -R6 ;  /* 0x000000ffff177224 */ /* 0x000fe200078e0a06 */
[----:B------:R-:W-:Y:S01]  /*0160*/  LOP3.LUT R22, R11, 0x3, RZ, 0xc0, !PT ;  /* 0x000000030b167812 */ /* 0x000fe200078ec0ff */
[----:B-1----:R-:W-:-:S02]  /*0170*/  UIADD3 UR9, UP0, UPT, UR12, 0x40, URZ ;  /* 0x000000400c097890 */ /* 0x002fc4000ff1e0ff */
[----:B------:R-:W-:Y:S02]  /*0180*/  UIADD3 UR7, UP1, UPT, UR14, -0x38, URZ ;  /* 0xffffffc80e077890 */ /* 0x000fe4000ff3e0ff */
[----:B------:R-:W-:Y:S01]  /*0190*/  UIADD3.X UR10, UPT, UPT, URZ, UR13, URZ, UP0, !UPT ;  /* 0x0000000dff0a7290 */ /* 0x000fe200087fe4ff */
[----:B0-----:R-:W-:Y:S01]  /*01a0*/  IMAD R9, R9, UR19, R0 ;  /* 0x0000001309097c24 */ /* 0x001fe2000f8e0200 */
[----:B------:R-:W-:-:S03]  /*01b0*/  UIADD3.X UR8, UPT, UPT, UR15, -0x1, URZ, UP1, !UPT ;  /* 0xffffffff0f087890 */ /* 0x000fc60008ffe4ff */
[----:B------:R-:W-:-:S09]  /*01c0*/  IMAD R24, R9, 0x20, R2 ;  /* 0x0000002009187824 */ /* 0x000fd200078e0202 */
.L_x_7:
[----:B------:R-:W0:Y:S01]  /*01d0*/  LDC R4, c[0x0][0x3a8] ;  /* 0x0000ea00ff047b82 */ /* 0x000e220000000800 */
[----:B------:R-:W1:Y:S01]  /*01e0*/  LDCU UR6, c[0x0][0x398] ;  /* 0x00007300ff0677ac */ /* 0x000e620008000800 */
[----:B------:R-:W2:Y:S01]  /*01f0*/  LDCU UR11, c[0x0][0x3b0] ;  /* 0x00007600ff0b77ac */ /* 0x000ea20008000800 */
[----:B-1----:R-:W-:-:S04]  /*0200*/  UIMAD UR5, UR18, UR6, UR4 ;  /* 0x00000006120572a4 */ /* 0x002fc8000f8e0204 */
[----:B--2---:R-:W-:Y:S01]  /*0210*/  UIMAD UR11, UR5, UR11, UR11 ;  /* 0x0000000b050b72a4 */ /* 0x004fe2000f8e020b */
[----:B0-----:R-:W-:Y:S01]  /*0220*/  IMAD R25, R4, UR4, R3 ;  /* 0x0000000404197c24 */ /* 0x001fe2000f8e0203 */
[----:B------:R-:W-:Y:S01]  /*0230*/  UIADD3 UR4, UPT, UPT, UR4, 0x1, URZ ;  /* 0x0000000104047890 */ /* 0x000fe2000fffe0ff */
[----:B------:R-:W-:-:S03]  /*0240*/  UMOV UR5, URZ ;  /* 0x000000ff00057c82 */ /* 0x000fc60008000000 */
[----:B------:R-:W-:-:S11]  /*0250*/  UISETP.NE.AND UP1, UPT, UR4, UR6, UPT ;  /* 0x000000060400728c */ /* 0x000fd6000bf25270 */
.L_x_6:
[----:B------:R-:W0:Y:S01]  /*0260*/  LDCU.64 UR14, c[0x0][0x3b0] ;  /* 0x00007600ff0e77ac */ /* 0x000e220008000a00 */
[----:B------:R-:W-:Y:S01]  /*0270*/  IADD3 R9, PT, PT, R25, UR5, RZ ;  /* 0x0000000519097c10 */ /* 0x000fe2000fffe0ff */
[----:B------:R-:W-:Y:S01]  /*0280*/  IMAD.MOV.U32 R27, RZ, RZ, RZ ;  /* 0x000000ffff1b7224 */ /* 0x000fe200078e00ff */
[----:B------:R-:W1:Y:S01]  /*0290*/  LDCU UR12, c[0x0][0x3ac] ;  /* 0x00007580ff0c77ac */ /* 0x000e620008000800 */
[----:B------:R-:W-:Y:S02]  /*02a0*/  UIADD3 UR6, UPT, UPT, UR11, -UR5, URZ ;  /* 0x800000050b067290 */ /* 0x000fe4000fffe0ff */
[----:B------:R-:W-:Y:S02]  /*02b0*/  UIADD3 UR5, UPT, UPT, UR5, 0x1, URZ ;  /* 0x0000000105057890 */ /* 0x000fe4000fffe0ff */
[----:B0-----:R-:W-:Y:S02]  /*02c0*/  UISETP.GE.U32.AND UP0, UPT, UR15, 0x10, UPT ;  /* 0x000000100f00788c */ /* 0x001fe4000bf06070 */
[----:B------:R-:W-:Y:S01]  /*02d0*/  UIMAD UR6, UR6, UR15, UR15 ;  /* 0x0000000f060672a4 */ /* 0x000fe2000f8e020f */
[----:B-1----:R-:W-:Y:S01]  /*02e0*/  IMAD R26, R9, UR12, R24 ;  /* 0x0000000c091a7c24 */ /* 0x002fe2000f8e0218 */
[----:B------:R-:W-:-:S05]  /*02f0*/  UISETP.NE.AND UP2, UPT, UR5, UR14, UPT ;  /* 0x0000000e0500728c */ /* 0x000fca000bf45270 */
[----:B------:R-:W-:Y:S06]  /*0300*/  BRA.U !UP0, `(.L_x_1) ;  /* 0x0000000108fc7547 */ /* 0x000fec000b800000 */
[----:B------:R-:W-:Y:S01]  /*0310*/  IMAD.U32 R28, RZ, RZ, UR6 ;  /* 0x00000006ff1c7e24 */ /* 0x000fe2000f8e00ff */
[----:B------:R-:W-:Y:S01]  /*0320*/  MOV R4, R26 ;  /* 0x0000001a00047202 */ /* 0x000fe20000000f00 */
[----:B------:R-:W-:-:S07]  /*0330*/  IMAD.MOV.U32 R27, RZ, RZ, R23 ;  /* 0x000000ffff1b7224 */ /* 0x000fce00078e0017 */
.L_x_2:
[----:B------:R-:W-:Y:S01]  /*0340*/  MOV R9, UR10 ;  /* 0x0000000a00097c02 */ /* 0x000fe20008000f00 */
[----:B------:R-:W-:Y:S01]  /*0350*/  IMAD.U32 R8, RZ, RZ, UR9 ;  /* 0x00000009ff087e24 */ /* 0x000fe2000f8e00ff */
[----:B------:R-:W-:Y:S01]  /*0360*/  MOV R11, UR8 ;  /* 0x00000008000b7c02 */ /* 0x000fe20008000f00 */
[----:B------:R-:W-:Y:S02]  /*0370*/  IMAD.U32 R10, RZ, RZ, UR7 ;  /* 0x00000007ff0a7e24 */ /* 0x000fe4000f8e00ff */
[----:B------:R-:W-:-:S04]  /*0380*/  IMAD.WIDE R8, R4, 0x8, R8 ;  /* 0x0000000804087825 */ /* 0x000fc800078e0208 */
[----:B------:R-:W-:Y:S01]  /*0390*/  IMAD.WIDE R10, R28, 0x8, R10 ;  /* 0x000000081c0a7825 */ /* 0x000fe200078e020a */
[----:B------:R-:W2:Y:S04]  /*03a0*/  LDG.E.64 R16, desc[UR16][R8.64+-0x40] ;  /* 0xffffc01008107981 */ /* 0x000ea8000c1e1b00 */
[----:B------:R-:W2:Y:S04]  /*03b0*/  LDG.E.64 R14, desc[UR16][R10.64+0x38] ;  /* 0x000038100a0e7981 */ /* 0x000ea8000c1e1b00 */
[----:B------:R-:W3:Y:S04]  /*03c0*/  LDG.E.64 R12, desc[UR16][R8.64+-0x38] ;  /* 0xffffc810080c7981 */ /* 0x000ee8000c1e1b00 */
[----:B------:R-:W3:Y:S01]  /*03d0*/  LDG.E.64 R20, desc[UR16][R10.64+0x30] ;  /* 0x000030100a147981 */ /* 0x000ee2000c1e1b00 */
[----:B--2---:R-:W-:-:S03]  /*03e0*/  DFMA R14, R16, R14, R18 ;  /* 0x0000000e100e722b */ /* 0x004fc60000000012 */
[----:B------:R-:W2:Y:S04]  /*03f0*/  LDG.E.64 R16, desc[UR16][R8.64+-0x30] ;  /* 0xffffd01008107981 */ /* 0x000ea8000c1e1b00 */
[----:B------:R-:W4:Y:S01]  /*0400*/  LDG.E.64 R18, desc[UR16][R10.64+0x20] ;  /* 0x000020100a127981 */ /* 0x000f22000c1e1b00 */
[----:B---3--:R-:W-:-:S03]  /*0410*/  DFMA R20, R12, R20, R14 ;  /* 0x000000140c14722b */ /* 0x008fc6000000000e */
[----:B------:R-:W2:Y:S04]  /*0420*/  LDG.E.64 R14, desc[UR16][R10.64+0x28] ;  /* 0x000028100a0e7981 */ /* 0x000ea8000c1e1b00 */
[----:B------:R-:W4:Y:S01]  /*0430*/  LDG.E.64 R12, desc[UR16][R8.64+-0x28] ;  /* 0xffffd810080c7981 */ /* 0x000f22000c1e1b00 */
[----:B--2---:R-:W-:-:S03]  /*0440*/  DFMA R14, R16, R14, R20 ;  /* 0x0000000e100e722b */ /* 0x004fc60000000014 */
[----:B------:R-:W2:Y:S04]  /*0450*/  LDG.E.64 R16, desc[UR16][R8.64+-0x20] ;  /* 0xffffe01008107981 */ /* 0x000ea8000c1e1b00 */
[----:B------:R-:W3:Y:S01]  /*0460*/  LDG.E.64 R20, desc[UR16][R10.64+0x10] ;  /* 0x000010100a147981 */ /* 0x000ee2000c1e1b00 */
[----:B----4-:R-:W-:-:S03]  /*0470*/  DFMA R18, R12, R18, R14 ;  /* 0x000000120c12722b */ /* 0x010fc6000000000e */
[----:B------:R-:W2:Y:S04]  /*0480*/  LDG.E.64 R14, desc[UR16][R10.64+0x18] ;  /* 0x000018100a0e7981 */ /* 0x000ea8000c1e1b00 */
        /* <DEDUP_REMOVED lines=15> */
[----:B------:R-:W2:Y:S01]  /*0580*/  LDG.E.64 R16, desc[UR16][R10.64+-0x18] ;  /* 0xffffe8100a107981 */ /* 0x000ea2000c1e1b00 */
[----:B---3--:R-:W-:-:S03]  /*0590*/  DFMA R20, R12, R20, R14 ;  /* 0x000000140c14722b */ /* 0x008fc6000000000e */
[----:B------:R-:W3:Y:S04]  /*05a0*/  LDG.E.64 R14, desc[UR16][R8.64+0x18] ;  /* 0x00001810080e7981 */ /* 0x000ee8000c1e1b00 */
[----:B------:R-:W3:Y:S01]  /*05b0*/  LDG.E.64 R12, desc[UR16][R10.64+-0x20] ;  /* 0xffffe0100a0c7981 */ /* 0x000ee2000c1e1b00 */
[----:B--2---:R-:W-:-:S03]  /*05c0*/  DFMA R16, R18, R16, R20 ;  /* 0x000000101210722b */ /* 0x004fc60000000014 */
[----:B------:R-:W2:Y:S04]  /*05d0*/  LDG.E.64 R18, desc[UR16][R8.64+0x28] ;  /* 0x0000281008127981 */ /* 0x000ea8000c1e1b00 */
[----:B------:R-:W2:Y:S01]  /*05e0*/  LDG.E.64 R20, desc[UR16][R10.64+-0x30] ;  /* 0xffffd0100a147981 */ /* 0x000ea2000c1e1b00 */
[----:B---3--:R-:W-:-:S03]  /*05f0*/  DFMA R12, R14, R12, R16 ;  /* 0x0000000c0e0c722b */ /* 0x008fc60000000010 */
[----:B------:R-:W3:Y:S04]  /*0600*/  LDG.E.64 R14, desc[UR16][R8.64+0x20] ;  /* 0x00002010080e7981 */ /* 0x000ee8000c1e1b00 */
[----:B------:R-:W3:Y:S02]  /*0610*/  LDG.E.64 R16, desc[UR16][R10.64+-0x28] ;  /* 0xffffd8100a107981 */ /* 0x000ee4000c1e1b00 */
[----:B---3--:R-:W-:Y:S02]  /*0620*/  DFMA R12, R14, R16, R12 ;  /* 0x000000100e0c722b */ /* 0x008fe4000000000c */
[----:B------:R-:W3:Y:S04]  /*0630*/  LDG.E.64 R14, desc[UR16][R8.64+0x30] ;  /* 0x00003010080e7981 */ /* 0x000ee8000c1e1b00 */
[----:B------:R-:W4:Y:S02]  /*0640*/  LDG.E.64 R16, desc[UR16][R8.64+0x38] ;  /* 0x0000381008107981 */ /* 0x000f24000c1e1b00 */
[----:B--2---:R-:W-:-:S02]  /*0650*/  DFMA R18, R18, R20, R12 ;  /* 0x000000141212722b */ /* 0x004fc4000000000c */
[----:B------:R-:W3:Y:S04]  /*0660*/  LDG.E.64 R12, desc[UR16][R10.64+-0x38] ;  /* 0xffffc8100a0c7981 */ /* 0x000ee8000c1e1b00 */
[----:B------:R-:W4:Y:S01]  /*0670*/  LDG.E.64 R20, desc[UR16][R10.64+-0x40] ;  /* 0xffffc0100a147981 */ /* 0x000f22000c1e1b00 */
[----:B------:R-:W-:-:S05]  /*0680*/  VIADD R27, R27, 0x10 ;  /* 0x000000101b1b7836 */ /* 0x000fca0000000000 */
[----:B------:R-:W-:Y:S01]  /*0690*/  ISETP.NE.AND P0, PT, R27, RZ, PT ;  /* 0x000000ff1b00720c */ /* 0x000fe20003f05270 */
[----:B------:R-:W-:Y:S01]  /*06a0*/  VIADD R28, R28, 0xfffffff0 ;  /* 0xfffffff01c1c7836 */ /* 0x000fe20000000000 */
[----:B------:R-:W-:Y:S01]  /*06b0*/  IADD3 R4, PT, PT, R4, 0x10, RZ ;  /* 0x0000001004047810 */ /* 0x000fe20007ffe0ff */
[----:B---3--:R-:W-:-:S08]  /*06c0*/  DFMA R18, R14, R12, R18 ;  /* 0x0000000c0e12722b */ /* 0x008fd00000000012 */
[----:B----4-:R-:W-:Y:S02]  /*06d0*/  DFMA R18, R16, R20, R18 ;  /* 0x000000141012722b */ /* 0x010fe40000000012 */
[----:B------:R-:W-:Y:S09]  /*06e0*/  @P0 BRA `(.L_x_2) ;  /* 0xfffffffc00140947 */ /* 0x000ff2000383ffff */
[----:B------:R-:W-:-:S07]  /*06f0*/  MOV R27, R6 ;  /* 0x00000006001b7202 */ /* 0x000fce0000000f00 */
.L_x_1:
[----:B------:R-:W-:-:S13]  /*0700*/  ISETP.NE.AND P0, PT, R5, RZ, PT ;  /* 0x000000ff0500720c */ /* 0x000fda0003f05270 */
[----:B------:R-:W-:Y:S05]  /*0710*/  @!P0 BRA `(.L_x_3) ;  /* 0x0000000400388947 */ /* 0x000fea0003800000 */
[----:B------:R-:W-:Y:S01]  /*0720*/  VIADD R4, R5, 0xffffffff ;  /* 0xffffffff05047836 */ /* 0x000fe20000000000 */
[----:B------:R-:W-:-:S04]  /*0730*/  ISETP.NE.AND P1, PT, R7, RZ, PT ;  /* 0x000000ff0700720c */ /* 0x000fc80003f25270 */
[----:B------:R-:W-:-:S13]  /*0740*/  ISETP.GE.U32.AND P0, PT, R4, 0x7, PT ;  /* 0x000000070400780c */ /* 0x000fda0003f06070 */
[----:B------:R-:W-:Y:S05]  /*0750*/  @!P0 BRA `(.L_x_4) ;  /* 0x00000000007c8947 */ /* 0x000fea0003800000 */
[----:B------:R-:W0:Y:S01]  /*0760*/  LDC.64 R10, c[0x0][0x380] ;  /* 0x0000e000ff0a7b82 */ /* 0x000e220000000a00 */
[----:B------:R-:W-:Y:S02]  /*0770*/  IADD3 R13, PT, PT, R26, R27, RZ ;  /* 0x0000001b1a0d7210 */ /* 0x000fe40007ffe0ff */
[----:B------:R-:W-:-:S05]  /*0780*/  IADD3 R15, PT, PT, -R27, UR6, RZ ;  /* 0x000000061b0f7c10 */ /* 0x000fca000fffe1ff */
[----:B------:R-:W1:Y:S01]  /*0790*/  LDC.64 R8, c[0x0][0x388] ;  /* 0x0000e200ff087b82 */ /* 0x000e620000000a00 */
[----:B0-----:R-:W-:-:S05]  /*07a0*/  IMAD.WIDE R10, R13, 0x8, R10 ;  /* 0x000000080d0a7825 */ /* 0x001fca00078e020a */
[----:B------:R-:W2:Y:S01]  /*07b0*/  LDG.E.64 R12, desc[UR16][R10.64] ;  /* 0x000000100a0c7981 */ /* 0x000ea2000c1e1b00 */
[----:B-1----:R-:W-:-:S03]  /*07c0*/  IMAD.WIDE R8, R15, 0x8, R8 ;  /* 0x000000080f087825 */ /* 0x002fc600078e0208 */
[----:B------:R-:W3:Y:S04]  /*07d0*/  LDG.E.64 R28, desc[UR16][R10.64+0x38] ;  /* 0x000038100a1c7981 */ /* 0x000ee8000c1e1b00 */
[----:B------:R-:W2:Y:S04]  /*07e0*/  LDG.E.64 R16, desc[UR16][R8.64] ;  /* 0x0000001008107981 */ /* 0x000ea8000c1e1b00 */
[----:B------:R-:W4:Y:S04]  /*07f0*/  LDG.E.64 R14, desc[UR16][R10.64+0x8] ;  /* 0x000008100a0e7981 */ /* 0x000f28000c1e1b00 */
[----:B------:R-:W4:Y:S01]  /*0800*/  LDG.E.64 R20, desc[UR16][R8.64+-0x8] ;  /* 0xfffff81008147981 */ /* 0x000f22000c1e1b00 */
[----:B--2---:R-:W-:-:S03]  /*0810*/  DFMA R16, R12, R16, R18 ;  /* 0x000000100c10722b */ /* 0x004fc60000000012 */
[----:B------:R-:W2:Y:S04]  /*0820*/  LDG.E.64 R12, desc[UR16][R10.64+0x10] ;  /* 0x000010100a0c7981 */ /* 0x000ea8000c1e1b00 */
[----:B------:R-:W2:Y:S01]  /*0830*/  LDG.E.64 R18, desc[UR16][R8.64+-0x10] ;  /* 0xfffff01008127981 */ /* 0x000ea2000c1e1b00 */
[----:B----4-:R-:W-:-:S03]  /*0840*/  DFMA R20, R14, R20, R16 ;  /* 0x000000140e14722b */ /* 0x010fc60000000010 */
        /* <DEDUP_REMOVED lines=10> */
[----:B------:R-:W2:Y:S04]  /*08f0*/  LDG.E.64 R12, desc[UR16][R8.64+-0x30] ;  /* 0xffffd010080c7981 */ /* 0x000ea8000c1e1b00 */
[----:B------:R-:W3:Y:S01]  /*0900*/  LDG.E.64 R8, desc[UR16][R8.64+-0x38] ;  /* 0xffffc81008087981 */ /* 0x000ee2000c1e1b00 */
[----:B----4-:R-:W-:Y:S01]  /*0910*/  DFMA R16, R18, R16, R20 ;  /* 0x000000101210722b */ /* 0x010fe20000000014 */
[----:B------:R-:W-:-:S07]  /*0920*/  VIADD R27, R27, 0x8 ;  /* 0x000000081b1b7836 */ /* 0x000fce0000000000 */
[----:B--2---:R-:W-:-:S08]  /*0930*/  DFMA R12, R14, R12, R16 ;  /* 0x0000000c0e0c722b */ /* 0x004fd00000000010 */
[----:B---3--:R-:W-:-:S11]  /*0940*/  DFMA R18, R28, R8, R12 ;  /* 0x000000081c12722b */ /* 0x008fd6000000000c */
.L_x_4:
[----:B------:R-:W-:Y:S05]  /*0950*/  @!P1 BRA `(.L_x_3) ;  /* 0x0000000000a89947 */ /* 0x000fea0003800000 */
[----:B------:R-:W-:Y:S02]  /*0960*/  IADD3 R4, PT, PT, R7, -0x1, RZ ;  /* 0xffffffff07047810 */ /* 0x000fe40007ffe0ff */
[----:B------:R-:W-:Y:S02]  /*0970*/  ISETP.NE.AND P1, PT, R22, RZ, PT ;  /* 0x000000ff1600720c */ /* 0x000fe40003f25270 */
[----:B------:R-:W-:-:S13]  /*0980*/  ISETP.GE.U32.AND P0, PT, R4, 0x3, PT ;  /* 0x000000030400780c */ /* 0x000fda0003f06070 */
[----:B------:R-:W-:Y:S05]  /*0990*/  @!P0 BRA `(.L_x_5) ;  /* 0x00000000004c8947 */ /* 0x000fea0003800000 */
[----:B------:R-:W0:Y:S01]  /*09a0*/  LDC.64 R14, c[0x0][0x380] ;  /* 0x0000e000ff0e7b82 */ /* 0x000e220000000a00 */
[----:B------:R-:W-:Y:S01]  /*09b0*/  IADD3 R11, PT, PT, -R27, UR6, RZ ;  /* 0x000000061b0b7c10 */ /* 0x000fe2000fffe1ff */
[----:B------:R-:W-:-:S06]  /*09c0*/  IMAD.IADD R9, R26, 0x1, R27 ;  /* 0x000000011a097824 */ /* 0x000fcc00078e021b */
[----:B------:R-:W1:Y:S01]  /*09d0*/  LDC.64 R12, c[0x0][0x388] ;  /* 0x0000e200ff0c7b82 */ /* 0x000e620000000a00 */
[----:B0-----:R-:W-:-:S05]  /*09e0*/  IMAD.WIDE R14, R9, 0x8, R14 ;  /* 0x00000008090e7825 */ /* 0x001fca00078e020e */
[----:B------:R-:W2:Y:S01]  /*09f0*/  LDG.E.64 R16, desc[UR16][R14.64] ;  /* 0x000000100e107981 */ /* 0x000ea2000c1e1b00 */
[----:B-1----:R-:W-:-:S03]  /*0a00*/  IMAD.WIDE R12, R11, 0x8, R12 ;  /* 0x000000080b0c7825 */ /* 0x002fc600078e020c */
[----:B------:R-:W3:Y:S04]  /*0a10*/  LDG.E.64 R8, desc[UR16][R14.64+0x8] ;  /* 0x000008100e087981 */ /* 0x000ee8000c1e1b00 */
[----:B------:R-:W2:Y:S04]  /*0a20*/  LDG.E.64 R20, desc[UR16][R12.64] ;  /* 0x000000100c147981 */ /* 0x000ea8000c1e1b00 */
[----:B------:R-:W3:Y:S04]  /*0a30*/  LDG.E.64 R10, desc[UR16][R12.64+-0x8] ;  /* 0xfffff8100c0a7981 */ /* 0x000ee8000c1e1b00 */
[----:B------:R-:W4:Y:S01]  /*0a40*/  LDG.E.64 R28, desc[UR16][R14.64+0x18] ;  /* 0x000018100e1c7981 */ /* 0x000f22000c1e1b00 */
[----:B--2---:R-:W-:-:S03]  /*0a50*/  DFMA R20, R16, R20, R18 ;  /* 0x000000141014722b */ /* 0x004fc60000000012 */
[----:B------:R-:W2:Y:S04]  /*0a60*/  LDG.E.64 R18, desc[UR16][R14.64+0x10] ;  /* 0x000010100e127981 */ /* 0x000ea8000c1e1b00 */
[----:B------:R-:W2:Y:S04]  /*0a70*/  LDG.E.64 R16, desc[UR16][R12.64+-0x10] ;  /* 0xfffff0100c107981 */ /* 0x000ea8000c1e1b00 */
[----:B------:R-:W4:Y:S01]  /*0a80*/  LDG.E.64 R12, desc[UR16][R12.64+-0x18] ;  /* 0xffffe8100c0c7981 */ /* 0x000f22000c1e1b00 */
[----:B---3--:R-:W-:Y:S01]  /*0a90*/  DFMA R8, R8, R10, R20 ;  /* 0x0000000a0808722b */ /* 0x008fe20000000014 */
[----:B------:R-:W-:-:S07]  /*0aa0*/  IADD3 R27, PT, PT, R27, 0x4, RZ ;  /* 0x000000041b1b7810 */ /* 0x000fce0007ffe0ff */
[----:B--2---:R-:W-:-:S08]  /*0ab0*/  DFMA R18, R18, R16, R8 ;  /* 0x000000101212722b */ /* 0x004fd00000000008 */
[----:B----4-:R-:W-:-:S11]  /*0ac0*/  DFMA R18, R28, R12, R18 ;  /* 0x0000000c1c12722b */ /* 0x010fd60000000012 */
.L_x_5:
[----:B------:R-:W-:Y:S05]  /*0ad0*/  @!P1 BRA `(.L_x_3) ;  /* 0x0000000000489947 */ /* 0x000fea0003800000 */
[----:B------:R-:W0:Y:S01]  /*0ae0*/  LDC.64 R10, c[0x0][0x380] ;  /* 0x0000e000ff0a7b82 */ /* 0x000e220000000a00 */
[----:B------:R-:W-:Y:S01]  /*0af0*/  IADD3 R15, PT, PT, -R27, UR6, RZ ;  /* 0x000000061b0f7c10 */ /* 0x000fe2000fffe1ff */
[----:B------:R-:W-:-:S06]  /*0b00*/  IMAD.IADD R13, R26, 0x1, R27 ;  /* 0x000000011a0d7824 */ /* 0x000fcc00078e021b */
[----:B------:R-:W1:Y:S01]  /*0b10*/  LDC.64 R8, c[0x0][0x388] ;  /* 0x0000e200ff087b82 */ /* 0x000e620000000a00 */
[----:B0-----:R-:W-:-:S04]  /*0b20*/  IMAD.WIDE R10, R13, 0x8, R10 ;  /* 0x000000080d0a7825 */ /* 0x001fc800078e020a */
[----:B-1----:R-:W-:Y:S02]  /*0b30*/  IMAD.WIDE R8, R15, 0x8, R8 ;  /* 0x000000080f087825 */ /* 0x002fe400078e0208 */
[----:B------:R-:W2:Y:S04]  /*0b40*/  LDG.E.64 R14, desc[UR16][R10.64] ;  /* 0x000000100a0e7981 */ /* 0x000ea8000c1e1b00 */
[----:B------:R-:W2:Y:S01]  /*0b50*/  LDG.E.64 R12, desc[UR16][R8.64] ;  /* 0x00000010080c7981 */ /* 0x000ea2000c1e1b00 */
[----:B------:R-:W-:Y:S01]  /*0b60*/  ISETP.NE.AND P0, PT, R22, 0x1, PT ;  /* 0x000000011600780c */ /* 0x000fe20003f05270 */
[----:B--2---:R-:W-:-:S12]  /*0b70*/  DFMA R18, R14, R12, R18 ;  /* 0x0000000c0e12722b */ /* 0x004fd80000000012 */
[----:B------:R-:W-:Y:S05]  /*0b80*/  @!P0 BRA `(.L_x_3) ;  /* 0x00000000001c8947 */ /* 0x000fea0003800000 */
[----:B------:R-:W-:Y:S01]  /*0b90*/  ISETP.NE.AND P0, PT, R22, 0x2, PT ;  /* 0x000000021600780c */ /* 0x000fe20003f05270 */
[----:B------:R-:W2:Y:S04]  /*0ba0*/  LDG.E.64 R14, desc[UR16][R10.64+0x8] ;  /* 0x000008100a0e7981 */ /* 0x000ea8000c1e1b00 */
[----:B------:R-:W2:Y:S08]  /*0bb0*/  LDG.E.64 R12, desc[UR16][R8.64+-0x8] ;  /* 0xfffff810080c7981 */ /* 0x000eb0000c1e1b00 */
[----:B------:R-:W3:Y:S04]  /*0bc0*/  @P0 LDG.E.64 R16, desc[UR16][R10.64+0x10] ;  /* 0x000010100a100981 */ /* 0x000ee8000c1e1b00 */
[----:B------:R-:W3:Y:S01]  /*0bd0*/  @P0 LDG.E.64 R20, desc[UR16][R8.64+-0x10] ;  /* 0xfffff01008140981 */ /* 0x000ee2000c1e1b00 */
[----:B--2---:R-:W-:-:S08]  /*0be0*/  DFMA R18, R14, R12, R18 ;  /* 0x0000000c0e12722b */ /* 0x004fd00000000012 */
[----:B---3--:R-:W-:-:S11]  /*0bf0*/  @P0 DFMA R18, R16, R20, R18 ;  /* 0x000000141012022b */ /* 0x008fd60000000012 */
.L_x_3:
[----:B------:R-:W-:Y:S05]  /*0c00*/  BRA.U UP2, `(.L_x_6) ;  /* 0xfffffff502947547 */ /* 0x000fea000b83ffff */
[----:B------:R-:W-:Y:S05]  /*0c10*/  BRA.U UP1, `(.L_x_7) ;  /* 0xfffffff5016c7547 */ /* 0x000fea000b83ffff */
.L_x_0:
[----:B------:R-:W0:Y:S08]  /*0c20*/  LDC.64 R8, c[0x0][0x3a0] ;  /* 0x0000e800ff087b82 */ /* 0x000e300000000a00 */
[----:B------:R-:W1:Y:S01]  /*0c30*/  LDC.64 R4, c[0x0][0x390] ;  /* 0x0000e400ff047b82 */ /* 0x000e620000000a00 */
[----:B0-----:R-:W-:Y:S02]  /*0c40*/  IMAD R7, R9, UR19, R0 ;  /* 0x0000001309077c24 */ /* 0x001fe4000f8e0200 */
[----:B------:R-:W-:-:S03]  /*0c50*/  IMAD R0, R8, UR18, R3 ;  /* 0x0000001208007c24 */ /* 0x000fc6000f8e0203 */
[----:B------:R-:W-:-:S05]  /*0c60*/  LEA R7, R7, R2, 0x5 ;  /* 0x0000000207077211 */ /* 0x000fca00078e28ff */
[----:B------:R-:W-:-:S04]  /*0c70*/  IMAD R3, R0, R9, R7 ;  /* 0x0000000900037224 */ /* 0x000fc800078e0207 */
[----:B-1----:R-:W-:-:S05]  /*0c80*/  IMAD.WIDE R2, R3, 0x8, R4 ;  /* 0x0000000803027825 */ /* 0x002fca00078e0204 */
[----:B------:R-:W-:Y:S01]  /*0c90*/  STG.E.64 desc[UR16][R2.64], R18 ;  /* 0x0000001202007986 */ /* 0x000fe2000c101b10 */
[----:B------:R-:W-:Y:S05]  /*0ca0*/  EXIT ;  /* 0x000000000000794d */ /* 0x000fea0003800000 */
.L_x_8:
[----:B------:R-:W-:-:S00]  /*0cb0*/  BRA `(.L_x_8) ;  /* 0xfffffffc00fc7947 */ /* 0x000fc0000383ffff */
[----:B------:R-:W-:-:S00]  /*0cc0*/  NOP ;  /* 0x0000000000007918 */ /* 0x000fc00000000000 */
        /* <DEDUP_REMOVED lines=11> */
.L_x_9:


//--------------------- .nv.shared.reserved.0     --------------------------
	.section	.nv.shared.reserved.0,"aw",@nobits
	.weak		__nv_reservedSMEM_offset_0_alias
	.size		__nv_reservedSMEM_offset_0_alias, 0, 64
	.other		__nv_reservedSMEM_offset_0_alias,@"STO_CUDA_RESERVED_SHARED STV_DEFAULT"
__nv_reservedSMEM_offset_0_alias:
	.zero		0
	.zero		64


//--------------------- .nv.constant0._Z6Conv2dPKdS0_Pdiiiiiiii --------------------------
	.section	.nv.constant0._Z6Conv2dPKdS0_Pdiiiiiiii,"a",@progbits
	.sectionflags	@""
	.align	4
.nv.constant0._Z6Conv2dPKdS0_Pdiiiiiiii:
	.zero		952


//--------------------- SYMBOLS --------------------------

	.type		.nv.reservedSmem.offset0,@object
	.size		.nv.reservedSmem.offset0,0x4
